	.headerflags	@"EF_CUDA_TEXMODE_UNIFIED EF_CUDA_64BIT_ADDRESS EF_CUDA_ACCELERATORS EF_CUDA_SM90 EF_CUDA_VIRTUAL_SM(EF_CUDA_SM90)"
	.elftype	@"ET_EXEC"


//--------------------- .nv.info                  --------------------------
	.section	.nv.info,"",@"SHT_CUDA_INFO"
	.align	4


	//----- nvinfo : EIATTR_REGCOUNT
	.align		4
        /*0000*/ 	.byte	0x04, 0x2f
        /*0002*/ 	.short	(.L_1 - .L_0)
	.align		4
.L_0:
        /*0004*/ 	.word	index@(triton_poi_fused_add_4)
        /*0008*/ 	.word	0x0000000e


	//----- nvinfo : EIATTR_MIN_STACK_SIZE
	.align		4
.L_1:
        /*000c*/ 	.byte	0x04, 0x12
        /*000e*/ 	.short	(.L_3 - .L_2)
	.align		4
.L_2:
        /*0010*/ 	.word	index@(triton_poi_fused_add_4)
        /*0014*/ 	.word	0x00000000


	//----- nvinfo : EIATTR_FRAME_SIZE
	.align		4
.L_3:
        /*0018*/ 	.byte	0x04, 0x11
        /*001a*/ 	.short	(.L_5 - .L_4)
	.align		4
.L_4:
        /*001c*/ 	.word	index@(triton_poi_fused_add_4)
        /*0020*/ 	.word	0x00000000


	//----- nvinfo : EIATTR_MIN_STACK_SIZE
	.align		4
.L_5:
        /*0024*/ 	.byte	0x04, 0x12
        /*0026*/ 	.short	(.L_7 - .L_6)
	.align		4
.L_6:
        /*0028*/ 	.word	index@(triton_poi_fused_add_4)
        /*002c*/ 	.word	0x00000000
.L_7:


//--------------------- .nv.info.triton_poi_fused_add_4 --------------------------
	.section	.nv.info.triton_poi_fused_add_4,"",@"SHT_CUDA_INFO"
	.sectionflags	@""
	.align	4


	//----- nvinfo : EIATTR_CUDA_API_VERSION
	.align		4
        /*0000*/ 	.byte	0x04, 0x37
        /*0002*/ 	.short	(.L_9 - .L_8)
.L_8:
        /*0004*/ 	.word	0x0000007c


	//----- nvinfo : EIATTR_KPARAM_INFO
	.align		4
.L_9:
        /*0008*/ 	.byte	0x04, 0x17
        /*000a*/ 	.short	(.L_11 - .L_10)
.L_10:
        /*000c*/ 	.word	0x00000000
        /*0010*/ 	.short	0x0003
        /*0012*/ 	.short	0x0018
        /*0014*/ 	.byte	0x00, 0xf0, 0x11, 0x00


	//----- nvinfo : EIATTR_KPARAM_INFO
	.align		4
.L_11:
        /*0018*/ 	.byte	0x04, 0x17
        /*001a*/ 	.short	(.L_13 - .L_12)
.L_12:
        /*001c*/ 	.word	0x00000000
        /*0020*/ 	.short	0x0002
        /*0022*/ 	.short	0x0010
        /*0024*/ 	.byte	0x00, 0xf4, 0x21, 0x00


	//----- nvinfo : EIATTR_KPARAM_INFO
	.align		4
.L_13:
        /*0028*/ 	.byte	0x04, 0x17
        /*002a*/ 	.short	(.L_15 - .L_14)
.L_14:
        /*002c*/ 	.word	0x00000000
        /*0030*/ 	.short	0x0001
        /*0032*/ 	.short	0x0008
        /*0034*/ 	.byte	0x00, 0xf4, 0x21, 0x00


	//----- nvinfo : EIATTR_KPARAM_INFO
	.align		4
.L_15:
        /*0038*/ 	.byte	0x04, 0x17
        /*003a*/ 	.short	(.L_17 - .L_16)
.L_16:
        /*003c*/ 	.word	0x00000000
        /*0040*/ 	.short	0x0000
        /*0042*/ 	.short	0x0000
        /*0044*/ 	.byte	0x00, 0xf4, 0x21, 0x00


	//----- nvinfo : EIATTR_SPARSE_MMA_MASK
	.align		4
.L_17:
        /*0048*/ 	.byte	0x03, 0x50
        /*004a*/ 	.short	0x0000


	//----- nvinfo : EIATTR_MAXREG_COUNT
	.align		4
        /*004c*/ 	.byte	0x03, 0x1b
        /*004e*/ 	.short	0x00ff


	//----- nvinfo : EIATTR_EXIT_INSTR_OFFSETS
	.align		4
        /*0050*/ 	.byte	0x04, 0x1c
        /*0052*/ 	.short	(.L_19 - .L_18)


	//   ....[0]....
.L_18:
        /*0054*/ 	.word	0x000001c0


	//   ....[1]....
        /*0058*/ 	.word	0x000001e0


	//----- nvinfo : EIATTR_REQNTID
	.align		4
.L_19:
        /*005c*/ 	.byte	0x04, 0x10
        /*005e*/ 	.short	(.L_21 - .L_20)
.L_20:
        /*0060*/ 	.word	0x00000020
        /*0064*/ 	.word	0x00000001
        /*0068*/ 	.word	0x00000001


	//----- nvinfo : EIATTR_CBANK_PARAM_SIZE
	.align		4
.L_21:
        /*006c*/ 	.byte	0x03, 0x19
        /*006e*/ 	.short	0x001c


	//----- nvinfo : EIATTR_PARAM_CBANK
	.align		4
        /*0070*/ 	.byte	0x04, 0x0a
        /*0072*/ 	.short	(.L_23 - .L_22)
	.align		4
.L_22:
        /*0074*/ 	.word	index@(.nv.constant0.triton_poi_fused_add_4)
        /*0078*/ 	.short	0x0210
        /*007a*/ 	.short	0x001c


	//----- nvinfo : EIATTR_SW_WAR
	.align		4
.L_23:
        /*007c*/ 	.byte	0x04, 0x36
        /*007e*/ 	.short	(.L_25 - .L_24)
.L_24:
        /*0080*/ 	.word	0x00000008
.L_25:


//--------------------- .nv.callgraph             --------------------------
	.section	.nv.callgraph,"",@"SHT_CUDA_CALLGRAPH"
	.align	4
	.sectionentsize	8
	.align		4
        /*0000*/ 	.word	0x00000000
	.align		4
        /*0004*/ 	.word	0xffffffff
	.align		4
        /*0008*/ 	.word	0x00000000
	.align		4
        /*000c*/ 	.word	0xfffffffe
	.align		4
        /*0010*/ 	.word	0x00000000
	.align		4
        /*0014*/ 	.word	0xfffffffd
	.align		4
        /*0018*/ 	.word	0x00000000
	.align		4
        /*001c*/ 	.word	0xfffffffc


//--------------------- .text.triton_poi_fused_add_4 --------------------------
	.section	.text.triton_poi_fused_add_4,"ax",@progbits
	.align	128
        .global         triton_poi_fused_add_4
        .type           triton_poi_fused_add_4,@function
        .size           triton_poi_fused_add_4,(.L_x_1 - triton_poi_fused_add_4)
        .other          triton_poi_fused_add_4,@"STO_CUDA_ENTRY STV_DEFAULT"
triton_poi_fused_add_4:
.text.triton_poi_fused_add_4:
[----:B------:R-:W0:Y:S02]  /*0000*/  LDC R1, c[0x0][0x28] ;  /* 0x00000a00ff017b82 */ /* 0x000e240000000800 */
[----:B------:R-:W1:Y:S01]  /*0010*/  S2R R10, SR_TID.X ;  /* 0x00000000000a7919 */ /* 0x000e620000002100 */
[----:B------:R-:W2:Y:S01]  /*0020*/  LDC.64 R6, c[0x0][0x220] ;  /* 0x00008800ff067b82 */ /* 0x000ea20000000a00 */
[----:B------:R-:W-:Y:S01]  /*0030*/  IMAD.MOV.U32 R8, RZ, RZ, RZ ;  /* 0x000000ffff087224 */ /* 0x000fe200078e00ff */
[----:B------:R-:W-:Y:S01]  /*0040*/  ULDC.64 UR4, c[0x0][0x208] ;  /* 0x0000820000047ab9 */ /* 0x000fe20000000a00 */
[----:B------:R-:W3:Y:S05]  /*0050*/  S2R R9, SR_CTAID.X ;  /* 0x0000000000097919 */ /* 0x000eea0000002500 */
[----:B------:R-:W4:Y:S01]  /*0060*/  LDC.64 R4, c[0x0][0x210] ;  /* 0x00008400ff047b82 */ /* 0x000f220000000a00 */
[----:B-1----:R-:W-:-:S02]  /*0070*/  LOP3.LUT R0, R10, 0xf, RZ, 0xc0, !PT ;  /* 0x0000000f0a007812 */ /* 0x002fc400078ec0ff */
[----:B---3--:R-:W-:-:S03]  /*0080*/  SHF.R.S32.HI R2, RZ, 0x1b, R9 ;  /* 0x0000001bff027819 */ /* 0x008fc60000011409 */
[----:B------:R-:W-:Y:S01]  /*0090*/  IMAD R9, R9, 0x10, R0 ;  /* 0x0000001009097824 */ /* 0x000fe200078e0200 */
[----:B------:R-:W-:-:S03]  /*00a0*/  SGXT R0, R2, 0x1 ;  /* 0x000000010200781a */ /* 0x000fc60000000200 */
[C---:B----4-:R-:W-:Y:S01]  /*00b0*/  IMAD.WIDE R4, R9.reuse, 0x4, R4 ;  /* 0x0000000409047825 */ /* 0x050fe200078e0204 */
[----:B------:R-:W1:Y:S01]  /*00c0*/  LDC.64 R2, c[0x0][0x218] ;  /* 0x00008600ff027b82 */ /* 0x000e620000000a00 */
[----:B------:R-:W-:Y:S02]  /*00d0*/  ISETP.GE.AND P0, PT, R9, 0x10, PT ;  /* 0x000000100900780c */ /* 0x000fe40003f06270 */
[----:B------:R-:W-:-:S04]  /*00e0*/  LEA.HI R0, R0, R9, RZ, 0x2 ;  /* 0x0000000900007211 */ /* 0x000fc800078f10ff */
[----:B------:R-:W-:-:S05]  /*00f0*/  LOP3.LUT R0, R0, 0xfffffffc, RZ, 0xc0, !PT ;  /* 0xfffffffc00007812 */ /* 0x000fca00078ec0ff */
[----:B------:R-:W-:Y:S02]  /*0100*/  IMAD.IADD R11, R9, 0x1, -R0 ;  /* 0x00000001090b7824 */ /* 0x000fe400078e0a00 */
[----:B------:R-:W3:Y:S02]  /*0110*/  @!P0 LDG.E R8, desc[UR4][R4.64] ;  /* 0x0000000404088981 */ /* 0x000ee4000c1e1900 */
[----:B--2---:R-:W-:Y:S01]  /*0120*/  IMAD.WIDE R6, R11, 0x4, R6 ;  /* 0x000000040b067825 */ /* 0x004fe200078e0206 */
[----:B------:R-:W-:Y:S01]  /*0130*/  HFMA2.MMA R11, -RZ, RZ, 0, 0 ;  /* 0x00000000ff0b7435 */ /* 0x000fe200000001ff */
[----:B------:R-:W-:Y:S02]  /*0140*/  MOV R0, RZ ;  /* 0x000000ff00007202 */ /* 0x000fe40000000f00 */
[----:B-1----:R-:W-:-:S07]  /*0150*/  IMAD.WIDE R2, R9, 0x4, R2 ;  /* 0x0000000409027825 */ /* 0x002fce00078e0202 */
[----:B------:R-:W3:Y:S04]  /*0160*/  @!P0 LDG.E.EL R11, desc[UR4][R6.64] ;  /* 0x00000004060b8981 */ /* 0x000ee8000c2e1900 */
[----:B------:R-:W2:Y:S01]  /*0170*/  @!P0 LDG.E R0, desc[UR4][R2.64] ;  /* 0x0000000402008981 */ /* 0x000ea2000c1e1900 */
[----:B------:R-:W-:-:S04]  /*0180*/  LOP3.LUT P0, RZ, R10, 0x10, RZ, 0xc0, !PT ;  /* 0x000000100aff7812 */ /* 0x000fc8000780c0ff */
[----:B------:R-:W-:Y:S01]  /*0190*/  ISETP.LT.AND P0, PT, R9, 0x10, !P0 ;  /* 0x000000100900780c */ /* 0x000fe20004701270 */
[----:B---3--:R-:W-:-:S04]  /*01a0*/  FADD R11, R11, R8 ;  /* 0x000000080b0b7221 */ /* 0x008fc80000000000 */
[----:B--2---:R-:W-:-:S08]  /*01b0*/  FADD R11, R11, R0 ;  /* 0x000000000b0b7221 */ /* 0x004fd00000000000 */
[----:B------:R-:W-:Y:S05]  /*01c0*/  @!P0 EXIT ;  /* 0x000000000000894d */ /* 0x000fea0003800000 */
[----:B------:R-:W-:Y:S01]  /*01d0*/  STG.E desc[UR4][R4.64], R11 ;  /* 0x0000000b04007986 */ /* 0x000fe2000c101904 */
[----:B------:R-:W-:Y:S05]  /*01e0*/  EXIT ;  /* 0x000000000000794d */ /* 0x000fea0003800000 */
.L_x_0:
[----:B------:R-:W-:-:S00]  /*01f0*/  BRA `(.L_x_0) ;  /* 0xfffffffc00fc7947 */ /* 0x000fc0000383ffff */
[----:B------:R-:W-:-:S00]  /*0200*/  NOP ;  /* 0x0000000000007918 */ /* 0x000fc00000000000 */
[----:B------:R-:W-:-:S00]  /*0210*/  NOP ;  /* 0x0000000000007918 */ /* 0x000fc00000000000 */
[----:B------:R-:W-:-:S00]  /*0220*/  NOP ;  /* 0x0000000000007918 */ /* 0x000fc00000000000 */
[----:B------:R-:W-:-:S00]  /*0230*/  NOP ;  /* 0x0000000000007918 */ /* 0x000fc00000000000 */
[----:B------:R-:W-:-:S00]  /*0240*/  NOP ;  /* 0x0000000000007918 */ /* 0x000fc00000000000 */
[----:B------:R-:W-:-:S00]  /*0250*/  NOP ;  /* 0x0000000000007918 */ /* 0x000fc00000000000 */
[----:B------:R-:W-:-:S00]  /*0260*/  NOP ;  /* 0x0000000000007918 */ /* 0x000fc00000000000 */
[----:B------:R-:W-:-:S00]  /*0270*/  NOP ;  /* 0x0000000000007918 */ /* 0x000fc00000000000 */
.L_x_1:


//--------------------- .nv.constant0.triton_poi_fused_add_4 --------------------------
	.section	.nv.constant0.triton_poi_fused_add_4,"a",@progbits
	.sectionflags	@""
	.align	4
.nv.constant0.triton_poi_fused_add_4:
	.zero		556
